//
// Generated by NVIDIA NVVM Compiler
//
// Compiler Build ID: CL-36424714
// Cuda compilation tools, release 13.0, V13.0.88
// Based on NVVM 20.0.0
//

.version 9.0
.target sm_100
.address_size 64

	// .globl	_Z8addArrayPdS_

.visible .entry _Z8addArrayPdS_(
	.param .u64 .ptr .align 1 _Z8addArrayPdS__param_0,
	.param .u64 .ptr .align 1 _Z8addArrayPdS__param_1
)
{
	.reg .b32 	%r<3>;
	.reg .b64 	%rd<9>;
	.reg .b64 	%fd<5>;

	ld.param.u64 	%rd1, [_Z8addArrayPdS__param_0];
	ld.param.u64 	%rd2, [_Z8addArrayPdS__param_1];
	cvta.to.global.u64 	%rd3, %rd1;
	cvta.to.global.u64 	%rd4, %rd2;
	mov.u32 	%r1, %tid.x;
	shl.b32 	%r2, %r1, 1;
	mul.wide.u32 	%rd5, %r2, 8;
	add.s64 	%rd6, %rd4, %rd5;
	ld.global.f64 	%fd1, [%rd6];
	ld.global.f64 	%fd2, [%rd6+8];
	add.f64 	%fd3, %fd1, %fd2;
	mul.f64 	%fd4, %fd3, 0d3FE0000000000000;
	mul.wide.u32 	%rd7, %r1, 8;
	add.s64 	%rd8, %rd3, %rd7;
	st.global.f64 	[%rd8], %fd4;
	ret;

}


// ===== COMPILED SASS (sm_100) =====

	.target	sm_100

	.elftype	@"ET_EXEC"


//--------------------- .note.nv.tkinfo           --------------------------
	.section	.note.nv.tkinfo,"",@"SHT_NOTE"
	.sectionflags	@"SHF_NOTE_NV_TKINFO"
	.tkinfo
        /*0018*/ 	.word	0x00000002
        /*0030*/ 	.string	""
        /*0030*/ 	.string	"ptxas"
        /*0030*/ 	.string	"Cuda compilation tools, release 13.0, V13.0.88"
        /*0030*/ 	.string	"Build cuda_13.0.r13.0/compiler.36424714_0"
        /*0030*/ 	.string	"-arch sm_100 -m 64 "



//--------------------- .note.nv.cuinfo           --------------------------
	.section	.note.nv.cuinfo,"",@"SHT_NOTE"
	.sectionflags	@"SHF_NOTE_NV_CUINFO"
        /*0018*/ 	.short	0x0002
        /*001a*/ 	.short	0x0064
        /*001c*/ 	.short	0x0082
	.zero		2


//--------------------- .nv.info                  --------------------------
	.section	.nv.info,"",@"SHT_CUDA_INFO"
	.align	4


	//----- nvinfo : EIATTR_REGCOUNT
	.align		4
        /*0000*/ 	.byte	0x04, 0x2f
        /*0002*/ 	.short	(.L_1 - .L_0)
	.align		4
.L_0:
        /*0004*/ 	.word	index@(_Z8addArrayPdS_)
        /*0008*/ 	.word	0x0000000e


	//----- nvinfo : EIATTR_FRAME_SIZE
	.align		4
.L_1:
        /*000c*/ 	.byte	0x04, 0x11
        /*000e*/ 	.short	(.L_3 - .L_2)
	.align		4
.L_2:
        /*0010*/ 	.word	index@(_Z8addArrayPdS_)
        /*0014*/ 	.word	0x00000000


	//----- nvinfo : EIATTR_MIN_STACK_SIZE
	.align		4
.L_3:
        /*0018*/ 	.byte	0x04, 0x12
        /*001a*/ 	.short	(.L_5 - .L_4)
	.align		4
.L_4:
        /*001c*/ 	.word	index@(_Z8addArrayPdS_)
        /*0020*/ 	.word	0x00000000
.L_5:


//--------------------- .nv.compat                --------------------------
	.section	.nv.compat,"",@"SHT_CUDA_COMPAT_INFO"
	.align	4
        /*0000*/ 	.byte	0x02, 0x09, 0x00, 0x00, 0x02, 0x02, 0x01, 0x00, 0x02, 0x05, 0x05, 0x00, 0x03, 0x07, 0x01, 0x01
        /*0010*/ 	.byte	0x02, 0x03, 0x00, 0x00, 0x02, 0x06, 0x01, 0x00, 0x04, 0x0b, 0x08, 0x00, 0x01, 0x00, 0x00, 0x00
        /*0020*/ 	.byte	0x00, 0x00, 0x00, 0x00


//--------------------- .nv.info._Z8addArrayPdS_  --------------------------
	.section	.nv.info._Z8addArrayPdS_,"",@"SHT_CUDA_INFO"
	.sectionflags	@""
	.align	4


	//----- nvinfo : EIATTR_CUDA_API_VERSION
	.align		4
        /*0000*/ 	.byte	0x04, 0x37
        /*0002*/ 	.short	(.L_7 - .L_6)
.L_6:
        /*0004*/ 	.word	0x00000082


	//----- nvinfo : EIATTR_KPARAM_INFO
	.align		4
.L_7:
        /*0008*/ 	.byte	0x04, 0x17
        /*000a*/ 	.short	(.L_9 - .L_8)
.L_8:
        /*000c*/ 	.word	0x00000000
        /*0010*/ 	.short	0x0001
        /*0012*/ 	.short	0x0008
        /*0014*/ 	.byte	0x00, 0xf5, 0x21, 0x00


	//----- nvinfo : EIATTR_KPARAM_INFO
	.align		4
.L_9:
        /*0018*/ 	.byte	0x04, 0x17
        /*001a*/ 	.short	(.L_11 - .L_10)
.L_10:
        /*001c*/ 	.word	0x00000000
        /*0020*/ 	.short	0x0000
        /*0022*/ 	.short	0x0000
        /*0024*/ 	.byte	0x00, 0xf5, 0x21, 0x00


	//----- nvinfo : EIATTR_SPARSE_MMA_MASK
	.align		4
.L_11:
        /*0028*/ 	.byte	0x03, 0x50
        /*002a*/ 	.short	0x0000


	//----- nvinfo : EIATTR_MAXREG_COUNT
	.align		4
        /*002c*/ 	.byte	0x03, 0x1b
        /*002e*/ 	.short	0x00ff


	//----- nvinfo : EIATTR_MERCURY_ISA_VERSION
	.align		4
        /*0030*/ 	.byte	0x03, 0x5f
        /*0032*/ 	.short	0x0101


	//----- nvinfo : EIATTR_VRC_CTA_INIT_COUNT
	.align		4
        /*0034*/ 	.byte	0x02, 0x4a
	.zero		1
	.zero		1


	//----- nvinfo : EIATTR_EXIT_INSTR_OFFSETS
	.align		4
        /*0038*/ 	.byte	0x04, 0x1c
        /*003a*/ 	.short	(.L_13 - .L_12)


	//   ....[0]....
.L_12:
        /*003c*/ 	.word	0x000000d0


	//----- nvinfo : EIATTR_CBANK_PARAM_SIZE
	.align		4
.L_13:
        /*0040*/ 	.byte	0x03, 0x19
        /*0042*/ 	.short	0x0010


	//----- nvinfo : EIATTR_PARAM_CBANK
	.align		4
        /*0044*/ 	.byte	0x04, 0x0a
        /*0046*/ 	.short	(.L_15 - .L_14)
	.align		4
.L_14:
        /*0048*/ 	.word	index@(.nv.constant0._Z8addArrayPdS_)
        /*004c*/ 	.short	0x0380
        /*004e*/ 	.short	0x0010


	//----- nvinfo : EIATTR_SW_WAR
	.align		4
.L_15:
        /*0050*/ 	.byte	0x04, 0x36
        /*0052*/ 	.short	(.L_17 - .L_16)
.L_16:
        /*0054*/ 	.word	0x00000008
.L_17:


//--------------------- .nv.callgraph             --------------------------
	.section	.nv.callgraph,"",@"SHT_CUDA_CALLGRAPH"
	.align	4
	.sectionentsize	8
	.align		4
        /*0000*/ 	.word	0x00000000
	.align		4
        /*0004*/ 	.word	0xffffffff
	.align		4
        /*0008*/ 	.word	0x00000000
	.align		4
        /*000c*/ 	.word	0xfffffffe
	.align		4
        /*0010*/ 	.word	0x00000000
	.align		4
        /*0014*/ 	.word	0xfffffffd
	.align		4
        /*0018*/ 	.word	0x00000000
	.align		4
        /*001c*/ 	.word	0xfffffffc


//--------------------- .text._Z8addArrayPdS_     --------------------------
	.section	.text._Z8addArrayPdS_,"ax",@progbits
	.align	128
        .global         _Z8addArrayPdS_
        .type           _Z8addArrayPdS_,@function
        .size           _Z8addArrayPdS_,(.L_x_1 - _Z8addArrayPdS_)
        .other          _Z8addArrayPdS_,@"STO_CUDA_ENTRY STV_DEFAULT"
_Z8addArrayPdS_:
.text._Z8addArrayPdS_:
[----:B------:R-:W-:Y:S01]  /*0000*/  LDC R1, c[0x0][0x37c] ;  /* 0x0000df00ff017b82 */ /* 0x000fe20000000800 */
[----:B------:R-:W0:Y:S07]  /*0010*/  S2R R11, SR_TID.X ;  /* 0x00000000000b7919 */ /* 0x000e2e0000002100 */
[----:B------:R-:W1:Y:S01]  /*0020*/  LDC.64 R2, c[0x0][0x388] ;  /* 0x0000e200ff027b82 */ /* 0x000e620000000a00 */
[----:B------:R-:W2:Y:S07]  /*0030*/  LDCU.64 UR4, c[0x0][0x358] ;  /* 0x00006b00ff0477ac */ /* 0x000eae0008000a00 */
[----:B------:R-:W3:Y:S01]  /*0040*/  LDC.64 R8, c[0x0][0x380] ;  /* 0x0000e000ff087b82 */ /* 0x000ee20000000a00 */
[----:B0-----:R-:W-:-:S05]  /*0050*/  SHF.L.U32 R5, R11, 0x1, RZ ;  /* 0x000000010b057819 */ /* 0x001fca00000006ff */
[----:B-1----:R-:W-:-:S05]  /*0060*/  IMAD.WIDE.U32 R2, R5, 0x8, R2 ;  /* 0x0000000805027825 */ /* 0x002fca00078e0002 */
[----:B--2---:R-:W2:Y:S04]  /*0070*/  LDG.E.64 R4, desc[UR4][R2.64] ;  /* 0x0000000402047981 */ /* 0x004ea8000c1e1b00 */
[----:B------:R-:W2:Y:S02]  /*0080*/  LDG.E.64 R6, desc[UR4][R2.64+0x8] ;  /* 0x0000080402067981 */ /* 0x000ea4000c1e1b00 */
[----:B--2---:R-:W-:Y:S01]  /*0090*/  DADD R4, R4, R6 ;  /* 0x0000000004047229 */ /* 0x004fe20000000006 */
[----:B---3--:R-:W-:-:S07]  /*00a0*/  IMAD.WIDE.U32 R6, R11, 0x8, R8 ;  /* 0x000000080b067825 */ /* 0x008fce00078e0008 */
[----:B------:R-:W-:-:S07]  /*00b0*/  DMUL R4, R4, 0.5 ;  /* 0x3fe0000004047828 */ /* 0x000fce0000000000 */
[----:B------:R-:W-:Y:S01]  /*00c0*/  STG.E.64 desc[UR4][R6.64], R4 ;  /* 0x0000000406007986 */ /* 0x000fe2000c101b04 */
[----:B------:R-:W-:Y:S05]  /*00d0*/  EXIT ;  /* 0x000000000000794d */ /* 0x000fea0003800000 */
.L_x_0:
[----:B------:R-:W-:-:S00]  /*00e0*/  BRA `(.L_x_0) ;  /* 0xfffffffc00fc7947 */ /* 0x000fc0000383ffff */
[----:B------:R-:W-:-:S00]  /*00f0*/  NOP ;  /* 0x0000000000007918 */ /* 0x000fc00000000000 */
        /* <DEDUP_REMOVED lines=8> */
.L_x_1:


//--------------------- .nv.shared.reserved.0     --------------------------
	.section	.nv.shared.reserved.0,"aw",@nobits
	.weak		__nv_reservedSMEM_offset_0_alias
	.size		__nv_reservedSMEM_offset_0_alias, 0, 64
	.other		__nv_reservedSMEM_offset_0_alias,@"STO_CUDA_RESERVED_SHARED STV_DEFAULT"
__nv_reservedSMEM_offset_0_alias:
	.zero		0
	.zero		64


//--------------------- .nv.constant0._Z8addArrayPdS_ --------------------------
	.section	.nv.constant0._Z8addArrayPdS_,"a",@progbits
	.sectionflags	@""
	.align	4
.nv.constant0._Z8addArrayPdS_:
	.zero		912


//--------------------- SYMBOLS --------------------------

	.type		.nv.reservedSmem.offset0,@object
	.size		.nv.reservedSmem.offset0,0x4
